//
// Generated by NVIDIA NVVM Compiler
//
// Compiler Build ID: CL-36424714
// Cuda compilation tools, release 13.0, V13.0.88
// Based on NVVM 20.0.0
//

.version 9.0
.target sm_100
.address_size 64

	// .globl	_Z15BlackScholesGPUP6float2S0_S0_S0_S0_ffi

.visible .entry _Z15BlackScholesGPUP6float2S0_S0_S0_S0_ffi(
	.param .u64 .ptr .align 1 _Z15BlackScholesGPUP6float2S0_S0_S0_S0_ffi_param_0,
	.param .u64 .ptr .align 1 _Z15BlackScholesGPUP6float2S0_S0_S0_S0_ffi_param_1,
	.param .u64 .ptr .align 1 _Z15BlackScholesGPUP6float2S0_S0_S0_S0_ffi_param_2,
	.param .u64 .ptr .align 1 _Z15BlackScholesGPUP6float2S0_S0_S0_S0_ffi_param_3,
	.param .u64 .ptr .align 1 _Z15BlackScholesGPUP6float2S0_S0_S0_S0_ffi_param_4,
	.param .f32 _Z15BlackScholesGPUP6float2S0_S0_S0_S0_ffi_param_5,
	.param .f32 _Z15BlackScholesGPUP6float2S0_S0_S0_S0_ffi_param_6,
	.param .u32 _Z15BlackScholesGPUP6float2S0_S0_S0_S0_ffi_param_7
)
.maxntid 128
{
	.reg .pred 	%p<6>;
	.reg .b32 	%r<9>;
	.reg .b32 	%f<119>;
	.reg .b64 	%rd<17>;

	ld.param.u64 	%rd1, [_Z15BlackScholesGPUP6float2S0_S0_S0_S0_ffi_param_0];
	ld.param.u64 	%rd2, [_Z15BlackScholesGPUP6float2S0_S0_S0_S0_ffi_param_1];
	ld.param.u64 	%rd3, [_Z15BlackScholesGPUP6float2S0_S0_S0_S0_ffi_param_2];
	ld.param.u64 	%rd4, [_Z15BlackScholesGPUP6float2S0_S0_S0_S0_ffi_param_3];
	ld.param.u64 	%rd5, [_Z15BlackScholesGPUP6float2S0_S0_S0_S0_ffi_param_4];
	ld.param.f32 	%f1, [_Z15BlackScholesGPUP6float2S0_S0_S0_S0_ffi_param_5];
	ld.param.f32 	%f2, [_Z15BlackScholesGPUP6float2S0_S0_S0_S0_ffi_param_6];
	ld.param.u32 	%r2, [_Z15BlackScholesGPUP6float2S0_S0_S0_S0_ffi_param_7];
	mov.u32 	%r3, %ntid.x;
	mov.u32 	%r4, %ctaid.x;
	mov.u32 	%r5, %tid.x;
	mad.lo.s32 	%r1, %r3, %r4, %r5;
	shr.u32 	%r6, %r2, 31;
	add.s32 	%r7, %r2, %r6;
	shr.s32 	%r8, %r7, 1;
	setp.ge.s32 	%p1, %r1, %r8;
	@%p1 bra 	$L__BB0_2;
	cvta.to.global.u64 	%rd6, %rd3;
	cvta.to.global.u64 	%rd7, %rd4;
	cvta.to.global.u64 	%rd8, %rd5;
	cvta.to.global.u64 	%rd9, %rd1;
	cvta.to.global.u64 	%rd10, %rd2;
	mul.wide.s32 	%rd11, %r1, 8;
	add.s64 	%rd12, %rd6, %rd11;
	ld.global.nc.v2.f32 	{%f3, %f4}, [%rd12];
	add.s64 	%rd13, %rd7, %rd11;
	ld.global.nc.v2.f32 	{%f5, %f6}, [%rd13];
	add.s64 	%rd14, %rd8, %rd11;
	ld.global.nc.v2.f32 	{%f7, %f8}, [%rd14];
	rsqrt.approx.f32 	%f9, %f7;
	mov.f32 	%f10, 0f3F800000;
	div.approx.f32 	%f11, %f10, %f9;
	div.rn.f32 	%f12, %f3, %f5;
	lg2.approx.f32 	%f13, %f12;
	mul.f32 	%f14, %f13, 0f3F317218;
	mul.f32 	%f15, %f2, 0f3F000000;
	fma.rn.f32 	%f16, %f2, %f15, %f1;
	fma.rn.f32 	%f17, %f16, %f7, %f14;
	mul.f32 	%f18, %f2, %f11;
	div.approx.f32 	%f19, %f17, %f18;
	sub.f32 	%f20, %f19, %f18;
	abs.f32 	%f21, %f19;
	fma.rn.f32 	%f22, %f21, 0f3E6D3389, 0f3F800000;
	div.approx.f32 	%f23, %f10, %f22;
	mul.f32 	%f24, %f19, 0fBF000000;
	mul.f32 	%f25, %f19, %f24;
	mul.f32 	%f26, %f25, 0f3FB8AA3B;
	ex2.approx.f32 	%f27, %f26;
	mul.f32 	%f28, %f27, 0f3ECC422A;
	fma.rn.f32 	%f29, %f23, 0f3FAA466F, 0fBFE91EEA;
	fma.rn.f32 	%f30, %f23, %f29, 0f3FE40778;
	fma.rn.f32 	%f31, %f23, %f30, 0fBEB68F87;
	fma.rn.f32 	%f32, %f23, %f31, 0f3EA385FA;
	mul.f32 	%f33, %f23, %f32;
	mul.f32 	%f34, %f28, %f33;
	setp.gt.f32 	%p2, %f19, 0f00000000;
	sub.f32 	%f35, %f10, %f34;
	selp.f32 	%f36, %f35, %f34, %p2;
	abs.f32 	%f37, %f20;
	fma.rn.f32 	%f38, %f37, 0f3E6D3389, 0f3F800000;
	div.approx.f32 	%f39, %f10, %f38;
	mul.f32 	%f40, %f20, 0fBF000000;
	mul.f32 	%f41, %f20, %f40;
	mul.f32 	%f42, %f41, 0f3FB8AA3B;
	ex2.approx.f32 	%f43, %f42;
	mul.f32 	%f44, %f43, 0f3ECC422A;
	fma.rn.f32 	%f45, %f39, 0f3FAA466F, 0fBFE91EEA;
	fma.rn.f32 	%f46, %f39, %f45, 0f3FE40778;
	fma.rn.f32 	%f47, %f39, %f46, 0fBEB68F87;
	fma.rn.f32 	%f48, %f39, %f47, 0f3EA385FA;
	mul.f32 	%f49, %f39, %f48;
	mul.f32 	%f50, %f44, %f49;
	setp.gt.f32 	%p3, %f20, 0f00000000;
	sub.f32 	%f51, %f10, %f50;
	selp.f32 	%f52, %f51, %f50, %p3;
	neg.f32 	%f53, %f1;
	mul.f32 	%f54, %f7, %f53;
	mul.f32 	%f55, %f54, 0f3FB8AA3B;
	ex2.approx.f32 	%f56, %f55;
	mul.f32 	%f57, %f3, %f36;
	mul.f32 	%f58, %f5, %f56;
	mul.f32 	%f59, %f58, %f52;
	sub.f32 	%f60, %f57, %f59;
	sub.f32 	%f61, %f10, %f52;
	mul.f32 	%f62, %f58, %f61;
	sub.f32 	%f63, %f10, %f36;
	mul.f32 	%f64, %f3, %f63;
	sub.f32 	%f65, %f62, %f64;
	rsqrt.approx.f32 	%f66, %f8;
	div.approx.f32 	%f67, %f10, %f66;
	div.rn.f32 	%f68, %f4, %f6;
	lg2.approx.f32 	%f69, %f68;
	mul.f32 	%f70, %f69, 0f3F317218;
	fma.rn.f32 	%f71, %f16, %f8, %f70;
	mul.f32 	%f72, %f2, %f67;
	div.approx.f32 	%f73, %f71, %f72;
	sub.f32 	%f74, %f73, %f72;
	abs.f32 	%f75, %f73;
	fma.rn.f32 	%f76, %f75, 0f3E6D3389, 0f3F800000;
	div.approx.f32 	%f77, %f10, %f76;
	mul.f32 	%f78, %f73, 0fBF000000;
	mul.f32 	%f79, %f73, %f78;
	mul.f32 	%f80, %f79, 0f3FB8AA3B;
	ex2.approx.f32 	%f81, %f80;
	mul.f32 	%f82, %f81, 0f3ECC422A;
	fma.rn.f32 	%f83, %f77, 0f3FAA466F, 0fBFE91EEA;
	fma.rn.f32 	%f84, %f77, %f83, 0f3FE40778;
	fma.rn.f32 	%f85, %f77, %f84, 0fBEB68F87;
	fma.rn.f32 	%f86, %f77, %f85, 0f3EA385FA;
	mul.f32 	%f87, %f77, %f86;
	mul.f32 	%f88, %f82, %f87;
	setp.gt.f32 	%p4, %f73, 0f00000000;
	sub.f32 	%f89, %f10, %f88;
	selp.f32 	%f90, %f89, %f88, %p4;
	abs.f32 	%f91, %f74;
	fma.rn.f32 	%f92, %f91, 0f3E6D3389, 0f3F800000;
	div.approx.f32 	%f93, %f10, %f92;
	mul.f32 	%f94, %f74, 0fBF000000;
	mul.f32 	%f95, %f74, %f94;
	mul.f32 	%f96, %f95, 0f3FB8AA3B;
	ex2.approx.f32 	%f97, %f96;
	mul.f32 	%f98, %f97, 0f3ECC422A;
	fma.rn.f32 	%f99, %f93, 0f3FAA466F, 0fBFE91EEA;
	fma.rn.f32 	%f100, %f93, %f99, 0f3FE40778;
	fma.rn.f32 	%f101, %f93, %f100, 0fBEB68F87;
	fma.rn.f32 	%f102, %f93, %f101, 0f3EA385FA;
	mul.f32 	%f103, %f93, %f102;
	mul.f32 	%f104, %f98, %f103;
	setp.gt.f32 	%p5, %f74, 0f00000000;
	sub.f32 	%f105, %f10, %f104;
	selp.f32 	%f106, %f105, %f104, %p5;
	mul.f32 	%f107, %f8, %f53;
	mul.f32 	%f108, %f107, 0f3FB8AA3B;
	ex2.approx.f32 	%f109, %f108;
	mul.f32 	%f110, %f4, %f90;
	mul.f32 	%f111, %f6, %f109;
	mul.f32 	%f112, %f111, %f106;
	sub.f32 	%f113, %f110, %f112;
	sub.f32 	%f114, %f10, %f106;
	mul.f32 	%f115, %f111, %f114;
	sub.f32 	%f116, %f10, %f90;
	mul.f32 	%f117, %f4, %f116;
	sub.f32 	%f118, %f115, %f117;
	add.s64 	%rd15, %rd9, %rd11;
	st.global.v2.f32 	[%rd15], {%f60, %f113};
	add.s64 	%rd16, %rd10, %rd11;
	st.global.v2.f32 	[%rd16], {%f65, %f118};
$L__BB0_2:
	ret;

}


// ===== COMPILED SASS (sm_100) =====

	.target	sm_100

	.elftype	@"ET_EXEC"


//--------------------- .note.nv.tkinfo           --------------------------
	.section	.note.nv.tkinfo,"",@"SHT_NOTE"
	.sectionflags	@"SHF_NOTE_NV_TKINFO"
	.tkinfo
        /*0018*/ 	.word	0x00000002
        /*0030*/ 	.string	""
        /*0030*/ 	.string	"ptxas"
        /*0030*/ 	.string	"Cuda compilation tools, release 13.0, V13.0.88"
        /*0030*/ 	.string	"Build cuda_13.0.r13.0/compiler.36424714_0"
        /*0030*/ 	.string	"-arch sm_100 -m 64 "



//--------------------- .note.nv.cuinfo           --------------------------
	.section	.note.nv.cuinfo,"",@"SHT_NOTE"
	.sectionflags	@"SHF_NOTE_NV_CUINFO"
        /*0018*/ 	.short	0x0002
        /*001a*/ 	.short	0x0064
        /*001c*/ 	.short	0x0082
	.zero		2


//--------------------- .nv.info                  --------------------------
	.section	.nv.info,"",@"SHT_CUDA_INFO"
	.align	4


	//----- nvinfo : EIATTR_REGCOUNT
	.align		4
        /*0000*/ 	.byte	0x04, 0x2f
        /*0002*/ 	.short	(.L_1 - .L_0)
	.align		4
.L_0:
        /*0004*/ 	.word	index@(_Z15BlackScholesGPUP6float2S0_S0_S0_S0_ffi)
        /*0008*/ 	.word	0x0000001b


	//----- nvinfo : EIATTR_FRAME_SIZE
	.align		4
.L_1:
        /*000c*/ 	.byte	0x04, 0x11
        /*000e*/ 	.short	(.L_3 - .L_2)
	.align		4
.L_2:
        /*0010*/ 	.word	index@($__internal_0_$__cuda_sm3x_div_rn_noftz_f32_slowpath)
        /*0014*/ 	.word	0x00000000


	//----- nvinfo : EIATTR_FRAME_SIZE
	.align		4
.L_3:
        /*0018*/ 	.byte	0x04, 0x11
        /*001a*/ 	.short	(.L_5 - .L_4)
	.align		4
.L_4:
        /*001c*/ 	.word	index@(_Z15BlackScholesGPUP6float2S0_S0_S0_S0_ffi)
        /*0020*/ 	.word	0x00000000


	//----- nvinfo : EIATTR_MIN_STACK_SIZE
	.align		4
.L_5:
        /*0024*/ 	.byte	0x04, 0x12
        /*0026*/ 	.short	(.L_7 - .L_6)
	.align		4
.L_6:
        /*0028*/ 	.word	index@(_Z15BlackScholesGPUP6float2S0_S0_S0_S0_ffi)
        /*002c*/ 	.word	0x00000000
.L_7:


//--------------------- .nv.compat                --------------------------
	.section	.nv.compat,"",@"SHT_CUDA_COMPAT_INFO"
	.align	4
        /*0000*/ 	.byte	0x02, 0x09, 0x00, 0x00, 0x02, 0x02, 0x01, 0x00, 0x02, 0x05, 0x05, 0x00, 0x03, 0x07, 0x01, 0x01
        /*0010*/ 	.byte	0x02, 0x03, 0x00, 0x00, 0x02, 0x06, 0x01, 0x00, 0x04, 0x0b, 0x08, 0x00, 0x01, 0x00, 0x00, 0x00
        /*0020*/ 	.byte	0x00, 0x00, 0x00, 0x00


//--------------------- .nv.info._Z15BlackScholesGPUP6float2S0_S0_S0_S0_ffi --------------------------
	.section	.nv.info._Z15BlackScholesGPUP6float2S0_S0_S0_S0_ffi,"",@"SHT_CUDA_INFO"
	.sectionflags	@""
	.align	4


	//----- nvinfo : EIATTR_CUDA_API_VERSION
	.align		4
        /*0000*/ 	.byte	0x04, 0x37
        /*0002*/ 	.short	(.L_9 - .L_8)
.L_8:
        /*0004*/ 	.word	0x00000082


	//----- nvinfo : EIATTR_KPARAM_INFO
	.align		4
.L_9:
        /*0008*/ 	.byte	0x04, 0x17
        /*000a*/ 	.short	(.L_11 - .L_10)
.L_10:
        /*000c*/ 	.word	0x00000000
        /*0010*/ 	.short	0x0007
        /*0012*/ 	.short	0x0030
        /*0014*/ 	.byte	0x00, 0xf0, 0x11, 0x00


	//----- nvinfo : EIATTR_KPARAM_INFO
	.align		4
.L_11:
        /*0018*/ 	.byte	0x04, 0x17
        /*001a*/ 	.short	(.L_13 - .L_12)
.L_12:
        /*001c*/ 	.word	0x00000000
        /*0020*/ 	.short	0x0006
        /*0022*/ 	.short	0x002c
        /*0024*/ 	.byte	0x00, 0xf0, 0x11, 0x00


	//----- nvinfo : EIATTR_KPARAM_INFO
	.align		4
.L_13:
        /*0028*/ 	.byte	0x04, 0x17
        /*002a*/ 	.short	(.L_15 - .L_14)
.L_14:
        /*002c*/ 	.word	0x00000000
        /*0030*/ 	.short	0x0005
        /*0032*/ 	.short	0x0028
        /*0034*/ 	.byte	0x00, 0xf0, 0x11, 0x00


	//----- nvinfo : EIATTR_KPARAM_INFO
	.align		4
.L_15:
        /*0038*/ 	.byte	0x04, 0x17
        /*003a*/ 	.short	(.L_17 - .L_16)
.L_16:
        /*003c*/ 	.word	0x00000000
        /*0040*/ 	.short	0x0004
        /*0042*/ 	.short	0x0020
        /*0044*/ 	.byte	0x00, 0xf5, 0x21, 0x00


	//----- nvinfo : EIATTR_KPARAM_INFO
	.align		4
.L_17:
        /*0048*/ 	.byte	0x04, 0x17
        /*004a*/ 	.short	(.L_19 - .L_18)
.L_18:
        /*004c*/ 	.word	0x00000000
        /*0050*/ 	.short	0x0003
        /*0052*/ 	.short	0x0018
        /*0054*/ 	.byte	0x00, 0xf5, 0x21, 0x00


	//----- nvinfo : EIATTR_KPARAM_INFO
	.align		4
.L_19:
        /*0058*/ 	.byte	0x04, 0x17
        /*005a*/ 	.short	(.L_21 - .L_20)
.L_20:
        /*005c*/ 	.word	0x00000000
        /*0060*/ 	.short	0x0002
        /*0062*/ 	.short	0x0010
        /*0064*/ 	.byte	0x00, 0xf5, 0x21, 0x00


	//----- nvinfo : EIATTR_KPARAM_INFO
	.align		4
.L_21:
        /*0068*/ 	.byte	0x04, 0x17
        /*006a*/ 	.short	(.L_23 - .L_22)
.L_22:
        /*006c*/ 	.word	0x00000000
        /*0070*/ 	.short	0x0001
        /*0072*/ 	.short	0x0008
        /*0074*/ 	.byte	0x00, 0xf5, 0x21, 0x00


	//----- nvinfo : EIATTR_KPARAM_INFO
	.align		4
.L_23:
        /*0078*/ 	.byte	0x04, 0x17
        /*007a*/ 	.short	(.L_25 - .L_24)
.L_24:
        /*007c*/ 	.word	0x00000000
        /*0080*/ 	.short	0x0000
        /*0082*/ 	.short	0x0000
        /*0084*/ 	.byte	0x00, 0xf5, 0x21, 0x00


	//----- nvinfo : EIATTR_SPARSE_MMA_MASK
	.align		4
.L_25:
        /*0088*/ 	.byte	0x03, 0x50
        /*008a*/ 	.short	0x0000


	//----- nvinfo : EIATTR_MAXREG_COUNT
	.align		4
        /*008c*/ 	.byte	0x03, 0x1b
        /*008e*/ 	.short	0x00ff


	//----- nvinfo : EIATTR_MERCURY_ISA_VERSION
	.align		4
        /*0090*/ 	.byte	0x03, 0x5f
        /*0092*/ 	.short	0x0101


	//----- nvinfo : EIATTR_VRC_CTA_INIT_COUNT
	.align		4
        /*0094*/ 	.byte	0x02, 0x4a
	.zero		1
	.zero		1


	//----- nvinfo : EIATTR_EXIT_INSTR_OFFSETS
	.align		4
        /*0098*/ 	.byte	0x04, 0x1c
        /*009a*/ 	.short	(.L_27 - .L_26)


	//   ....[0]....
.L_26:
        /*009c*/ 	.word	0x00000090


	//   ....[1]....
        /*00a0*/ 	.word	0x00000e30


	//----- nvinfo : EIATTR_MAX_THREADS
	.align		4
.L_27:
        /*00a4*/ 	.byte	0x04, 0x05
        /*00a6*/ 	.short	(.L_29 - .L_28)
.L_28:
        /*00a8*/ 	.word	0x00000080
        /*00ac*/ 	.word	0x00000001
        /*00b0*/ 	.word	0x00000001


	//----- nvinfo : EIATTR_CRS_STACK_SIZE
	.align		4
.L_29:
        /*00b4*/ 	.byte	0x04, 0x1e
        /*00b6*/ 	.short	(.L_31 - .L_30)
.L_30:
        /*00b8*/ 	.word	0x00000000


	//----- nvinfo : EIATTR_CBANK_PARAM_SIZE
	.align		4
.L_31:
        /*00bc*/ 	.byte	0x03, 0x19
        /*00be*/ 	.short	0x0034


	//----- nvinfo : EIATTR_PARAM_CBANK
	.align		4
        /*00c0*/ 	.byte	0x04, 0x0a
        /*00c2*/ 	.short	(.L_33 - .L_32)
	.align		4
.L_32:
        /*00c4*/ 	.word	index@(.nv.constant0._Z15BlackScholesGPUP6float2S0_S0_S0_S0_ffi)
        /*00c8*/ 	.short	0x0380
        /*00ca*/ 	.short	0x0034


	//----- nvinfo : EIATTR_SW_WAR
	.align		4
.L_33:
        /*00cc*/ 	.byte	0x04, 0x36
        /*00ce*/ 	.short	(.L_35 - .L_34)
.L_34:
        /*00d0*/ 	.word	0x00000008
.L_35:


//--------------------- .nv.callgraph             --------------------------
	.section	.nv.callgraph,"",@"SHT_CUDA_CALLGRAPH"
	.align	4
	.sectionentsize	8
	.align		4
        /*0000*/ 	.word	0x00000000
	.align		4
        /*0004*/ 	.word	0xffffffff
	.align		4
        /*0008*/ 	.word	0x00000000
	.align		4
        /*000c*/ 	.word	0xfffffffe
	.align		4
        /*0010*/ 	.word	0x00000000
	.align		4
        /*0014*/ 	.word	0xfffffffd
	.align		4
        /*0018*/ 	.word	0x00000000
	.align		4
        /*001c*/ 	.word	0xfffffffc


//--------------------- .text._Z15BlackScholesGPUP6float2S0_S0_S0_S0_ffi --------------------------
	.section	.text._Z15BlackScholesGPUP6float2S0_S0_S0_S0_ffi,"ax",@progbits
	.align	128
        .global         _Z15BlackScholesGPUP6float2S0_S0_S0_S0_ffi
        .type           _Z15BlackScholesGPUP6float2S0_S0_S0_S0_ffi,@function
        .size           _Z15BlackScholesGPUP6float2S0_S0_S0_S0_ffi,(.L_x_16 - _Z15BlackScholesGPUP6float2S0_S0_S0_S0_ffi)
        .other          _Z15BlackScholesGPUP6float2S0_S0_S0_S0_ffi,@"STO_CUDA_ENTRY STV_DEFAULT"
_Z15BlackScholesGPUP6float2S0_S0_S0_S0_ffi:
.text._Z15BlackScholesGPUP6float2S0_S0_S0_S0_ffi:
[----:B------:R-:W-:Y:S01]  /*0000*/  LDC R1, c[0x0][0x37c] ;  /* 0x0000df00ff017b82 */ /* 0x000fe20000000800 */
[----:B------:R-:W0:Y:S01]  /*0010*/  S2R R4, SR_CTAID.X ;  /* 0x0000000000047919 */ /* 0x000e220000002500 */
[----:B------:R-:W1:Y:S01]  /*0020*/  LDCU UR4, c[0x0][0x3b0] ;  /* 0x00007600ff0477ac */ /* 0x000e620008000800 */
[----:B------:R-:W0:Y:S01]  /*0030*/  S2R R3, SR_TID.X ;  /* 0x0000000000037919 */ /* 0x000e220000002100 */
[----:B------:R-:W0:Y:S01]  /*0040*/  LDCU UR5, c[0x0][0x360] ;  /* 0x00006c00ff0577ac */ /* 0x000e220008000800 */
[----:B-1----:R-:W-:-:S04]  /*0050*/  ULEA.HI UR4, UR4, UR4, URZ, 0x1 ;  /* 0x0000000404047291 */ /* 0x002fc8000f8f08ff */
[----:B------:R-:W-:Y:S01]  /*0060*/  USHF.R.S32.HI UR4, URZ, 0x1, UR4 ;  /* 0x00000001ff047899 */ /* 0x000fe20008011404 */
[----:B0-----:R-:W-:-:S05]  /*0070*/  IMAD R4, R4, UR5, R3 ;  /* 0x0000000504047c24 */ /* 0x001fca000f8e0203 */
[----:B------:R-:W-:-:S13]  /*0080*/  ISETP.GE.AND P0, PT, R4, UR4, PT ;  /* 0x0000000404007c0c */ /* 0x000fda000bf06270 */
[----:B------:R-:W-:Y:S05]  /*0090*/  @P0 EXIT ;  /* 0x000000000000094d */ /* 0x000fea0003800000 */
[----:B------:R-:W0:Y:S01]  /*00a0*/  LDC.64 R6, c[0x0][0x3a0] ;  /* 0x0000e800ff067b82 */ /* 0x000e220000000a00 */
[----:B------:R-:W1:Y:S07]  /*00b0*/  LDCU.64 UR4, c[0x0][0x358] ;  /* 0x00006b00ff0477ac */ /* 0x000e6e0008000a00 */
[----:B------:R-:W2:Y:S08]  /*00c0*/  LDC.64 R8, c[0x0][0x398] ;  /* 0x0000e600ff087b82 */ /* 0x000eb00000000a00 */
[----:B------:R-:W3:Y:S01]  /*00d0*/  LDC.64 R2, c[0x0][0x390] ;  /* 0x0000e400ff027b82 */ /* 0x000ee20000000a00 */
[----:B0-----:R-:W-:-:S06]  /*00e0*/  IMAD.WIDE R6, R4, 0x8, R6 ;  /* 0x0000000804067825 */ /* 0x001fcc00078e0206 */
[----:B-1----:R-:W4:Y:S01]  /*00f0*/  LDG.E.64.CONSTANT R6, desc[UR4][R6.64] ;  /* 0x0000000406067981 */ /* 0x002f22000c1e9b00 */
[----:B--2---:R-:W-:-:S06]  /*0100*/  IMAD.WIDE R8, R4, 0x8, R8 ;  /* 0x0000000804087825 */ /* 0x004fcc00078e0208 */
[----:B------:R-:W2:Y:S01]  /*0110*/  LDG.E.64.CONSTANT R8, desc[UR4][R8.64] ;  /* 0x0000000408087981 */ /* 0x000ea2000c1e9b00 */
[----:B---3--:R-:W-:-:S06]  /*0120*/  IMAD.WIDE R2, R4, 0x8, R2 ;  /* 0x0000000804027825 */ /* 0x008fcc00078e0202 */
[----:B------:R-:W3:Y:S01]  /*0130*/  LDG.E.64.CONSTANT R2, desc[UR4][R2.64] ;  /* 0x0000000402027981 */ /* 0x000ee2000c1e9b00 */
[----:B------:R-:W-:Y:S01]  /*0140*/  HFMA2 R14, -RZ, RZ, 1.875, 0 ;  /* 0x3f800000ff0e7431 */ /* 0x000fe200000001ff */
[----:B------:R-:W-:Y:S01]  /*0150*/  BSSY.RECONVERGENT B0, `(.L_x_0) ;  /* 0x0000017000007945 */ /* 0x000fe20003800200 */
[C---:B----4-:R-:W-:Y:S01]  /*0160*/  FMUL R5, R6.reuse, 16777216 ;  /* 0x4b80000006057820 */ /* 0x050fe20000400000 */
[----:B------:R-:W-:-:S04]  /*0170*/  FSETP.GEU.AND P0, PT, |R6|, 1.175494350822287508e-38, PT ;  /* 0x008000000600780b */ /* 0x000fc80003f0e200 */
[----:B------:R-:W-:Y:S01]  /*0180*/  FSEL R5, R5, R6, !P0 ;  /* 0x0000000605057208 */ /* 0x000fe20004000000 */
[----:B--2---:R-:W0:Y:S08]  /*0190*/  MUFU.RCP R11, R8 ;  /* 0x00000008000b7308 */ /* 0x004e300000001000 */
[----:B------:R-:W1:Y:S01]  /*01a0*/  MUFU.RSQ R0, R5 ;  /* 0x0000000500007308 */ /* 0x000e620000001400 */
[----:B0-----:R-:W-:-:S04]  /*01b0*/  FFMA R12, -R8, R11, 1 ;  /* 0x3f800000080c7423 */ /* 0x001fc8000000010b */
[----:B------:R-:W-:Y:S01]  /*01c0*/  FFMA R11, R11, R12, R11 ;  /* 0x0000000c0b0b7223 */ /* 0x000fe2000000000b */
[----:B-1----:R-:W-:Y:S02]  /*01d0*/  @!P0 FMUL R0, R0, 4096 ;  /* 0x4580000000008820 */ /* 0x002fe40000400000 */
[----:B---3--:R-:W-:Y:S01]  /*01e0*/  FCHK P0, R2, R8 ;  /* 0x0000000802007302 */ /* 0x008fe20000000000 */
[----:B------:R-:W-:Y:S02]  /*01f0*/  FFMA R12, R2, R11, RZ ;  /* 0x0000000b020c7223 */ /* 0x000fe400000000ff */
[----:B------:R-:W-:Y:S02]  /*0200*/  FSETP.GEU.AND P1, PT, |R0|, 1.175494350822287508e-38, PT ;  /* 0x008000000000780b */ /* 0x000fe40003f2e200 */
[----:B------:R-:W-:Y:S02]  /*0210*/  FFMA R13, -R8, R12, R2 ;  /* 0x0000000c080d7223 */ /* 0x000fe40000000102 */
[----:B------:R-:W-:-:S02]  /*0220*/  FSEL R5, R14, 16777216, P1 ;  /* 0x4b8000000e057808 */ /* 0x000fc40000800000 */
[----:B------:R-:W-:-:S07]  /*0230*/  FFMA R11, R11, R13, R12 ;  /* 0x0000000d0b0b7223 */ /* 0x000fce000000000c */
[----:B------:R-:W-:-:S04]  /*0240*/  @!P1 FMUL R0, R0, 16777216 ;  /* 0x4b80000000009820 */ /* 0x000fc80000400000 */
[----:B------:R-:W0:Y:S02]  /*0250*/  MUFU.RCP R10, R0 ;  /* 0x00000000000a7308 */ /* 0x000e240000001000 */
[----:B0-----:R-:W-:Y:S01]  /*0260*/  FMUL R10, R10, R5 ;  /* 0x000000050a0a7220 */ /* 0x001fe20000400000 */
[----:B------:R-:W-:Y:S06]  /*0270*/  @!P0 BRA `(.L_x_1) ;  /* 0x0000000000108947 */ /* 0x000fec0003800000 */
[----:B------:R-:W-:Y:S02]  /*0280*/  MOV R5, R8 ;  /* 0x0000000800057202 */ /* 0x000fe40000000f00 */
[----:B------:R-:W-:-:S07]  /*0290*/  MOV R12, 0x2b0 ;  /* 0x000002b0000c7802 */ /* 0x000fce0000000f00 */
[----:B------:R-:W-:Y:S05]  /*02a0*/  CALL.REL.NOINC `($__internal_0_$__cuda_sm3x_div_rn_noftz_f32_slowpath) ;  /* 0x0000000800e47944 */ /* 0x000fea0003c00000 */
[----:B------:R-:W-:-:S07]  /*02b0*/  MOV R11, R0 ;  /* 0x00000000000b7202 */ /* 0x000fce0000000f00 */
.L_x_1:
[----:B------:R-:W-:Y:S05]  /*02c0*/  BSYNC.RECONVERGENT B0 ;  /* 0x0000000000007941 */ /* 0x000fea0003800200 */
.L_x_0:
[----:B------:R-:W-:Y:S01]  /*02d0*/  MOV R17, R11 ;  /* 0x0000000b00117202 */ /* 0x000fe20000000f00 */
[----:B------:R-:W0:Y:S01]  /*02e0*/  LDC.64 R12, c[0x0][0x3a8] ;  /* 0x0000ea00ff0c7b82 */ /* 0x000e220000000a00 */
[C---:B------:R-:W-:Y:S01]  /*02f0*/  FMUL R20, R7.reuse, 16777216 ;  /* 0x4b80000007147820 */ /* 0x040fe20000400000 */
[----:B------:R-:W-:Y:S01]  /*0300*/  FSETP.GEU.AND P3, PT, |R7|, 1.175494350822287508e-38, PT ;  /* 0x008000000700780b */ /* 0x000fe20003f6e200 */
[----:B------:R-:W-:Y:S01]  /*0310*/  BSSY.RECONVERGENT B0, `(.L_x_2) ;  /* 0x0000061000007945 */ /* 0x000fe20003800200 */
[----:B------:R-:W-:Y:S02]  /*0320*/  FSETP.GEU.AND P0, PT, |R17|, 1.175494350822287508e-38, PT ;  /* 0x008000001100780b */ /* 0x000fe40003f0e200 */
[----:B------:R-:W-:Y:S02]  /*0330*/  FSEL R20, R20, R7, !P3 ;  /* 0x0000000714147208 */ /* 0x000fe40005800000 */
[----:B------:R-:W-:-:S09]  /*0340*/  MOV R24, 0x3faa466f ;  /* 0x3faa466f00187802 */ /* 0x000fd20000000f00 */
[----:B------:R-:W-:-:S04]  /*0350*/  @!P0 FMUL R17, R17, 16777216 ;  /* 0x4b80000011118820 */ /* 0x000fc80000400000 */
[----:B------:R-:W1:Y:S01]  /*0360*/  MUFU.LG2 R5, R17 ;  /* 0x0000001100057308 */ /* 0x000e620000000c00 */
[----:B0-----:R-:W-:-:S04]  /*0370*/  FMUL R0, R10, R13 ;  /* 0x0000000d0a007220 */ /* 0x001fc80000400000 */
[C---:B------:R-:W-:Y:S01]  /*0380*/  FMUL R11, R0.reuse, 16777216 ;  /* 0x4b800000000b7820 */ /* 0x040fe20000400000 */
[----:B------:R-:W-:-:S04]  /*0390*/  FSETP.GEU.AND P1, PT, |R0|, 1.175494350822287508e-38, PT ;  /* 0x008000000000780b */ /* 0x000fc80003f2e200 */
[----:B------:R-:W-:Y:S01]  /*03a0*/  FSEL R14, R11, R0, !P1 ;  /* 0x000000000b0e7208 */ /* 0x000fe20004800000 */
[----:B------:R-:W-:-:S03]  /*03b0*/  FMUL R11, R13, 0.5 ;  /* 0x3f0000000d0b7820 */ /* 0x000fc60000400000 */
[----:B------:R-:W0:Y:S01]  /*03c0*/  MUFU.RCP R15, R14 ;  /* 0x0000000e000f7308 */ /* 0x000e220000001000 */
[----:B-1----:R-:W-:Y:S01]  /*03d0*/  @!P0 FADD R5, R5, -24 ;  /* 0xc1c0000005058421 */ /* 0x002fe20000000000 */
[----:B------:R-:W-:-:S03]  /*03e0*/  FFMA R10, R11, R13, R12 ;  /* 0x0000000d0b0a7223 */ /* 0x000fc6000000000c */
[----:B------:R-:W-:-:S03]  /*03f0*/  FMUL R5, R5, 0.69314718246459960938 ;  /* 0x3f31721805057820 */ /* 0x000fc60000400000 */
[----:B------:R-:W-:Y:S01]  /*0400*/  MUFU.RCP R14, R9 ;  /* 0x00000009000e7308 */ /* 0x000fe20000001000 */
[C---:B------:R-:W-:Y:S01]  /*0410*/  FFMA R16, R6.reuse, R10, R5 ;  /* 0x0000000a06107223 */ /* 0x040fe20000000005 */
[----:B------:R-:W-:Y:S02]  /*0420*/  HFMA2 R5, -RZ, RZ, 1.875, 0 ;  /* 0x3f800000ff057431 */ /* 0x000fe400000001ff */
[----:B------:R-:W-:Y:S01]  /*0430*/  FMUL R6, R6, -R12 ;  /* 0x8000000c06067220 */ /* 0x000fe20000400000 */
[----:B------:R-:W-:-:S03]  /*0440*/  @!P1 FMUL R16, R16, 16777216 ;  /* 0x4b80000010109820 */ /* 0x000fc60000400000 */
[----:B------:R-:W-:Y:S01]  /*0450*/  FMUL R22, R6, 1.4426950216293334961 ;  /* 0x3fb8aa3b06167820 */ /* 0x000fe20000400000 */
[----:B0-----:R-:W-:-:S04]  /*0460*/  FMUL R16, R15, R16 ;  /* 0x000000100f107220 */ /* 0x001fc80000400000 */
[----:B------:R-:W-:Y:S01]  /*0470*/  FFMA R13, |R16|, 0.23164190351963043213, R5 ;  /* 0x3e6d3389100d7823 */ /* 0x000fe20000000205 */
[----:B------:R-:W-:Y:S01]  /*0480*/  FADD R18, -R0, R16 ;  /* 0x0000001000127221 */ /* 0x000fe20000000100 */
[----:B------:R-:W-:-:S03]  /*0490*/  FMUL R11, R16, -0.5 ;  /* 0xbf000000100b7820 */ /* 0x000fc60000400000 */
[----:B------:R-:W-:Y:S01]  /*04a0*/  FFMA R17, |R18|, 0.23164190351963043213, R5 ;  /* 0x3e6d338912117823 */ /* 0x000fe20000000205 */
[----:B------:R-:W-:Y:S01]  /*04b0*/  FSETP.GEU.AND P1, PT, |R13|, 1.175494350822287508e-38, PT ;  /* 0x008000000d00780b */ /* 0x000fe20003f2e200 */
[----:B------:R-:W-:Y:S01]  /*04c0*/  FMUL R11, R16, R11 ;  /* 0x0000000b100b7220 */ /* 0x000fe20000400000 */
[C---:B------:R-:W-:Y:S02]  /*04d0*/  FMUL R15, R18.reuse, -0.5 ;  /* 0xbf000000120f7820 */ /* 0x040fe40000400000 */
[----:B------:R-:W-:Y:S01]  /*04e0*/  FSETP.GEU.AND P4, PT, |R17|, 1.175494350822287508e-38, PT ;  /* 0x008000001100780b */ /* 0x000fe20003f8e200 */
[----:B------:R-:W-:Y:S01]  /*04f0*/  FMUL R19, R11, 1.4426950216293334961 ;  /* 0x3fb8aa3b0b137820 */ /* 0x000fe20000400000 */
[----:B------:R-:W-:Y:S01]  /*0500*/  FMUL R15, R18, R15 ;  /* 0x0000000f120f7220 */ /* 0x000fe20000400000 */
[----:B------:R0:W1:Y:S01]  /*0510*/  MUFU.RSQ R11, R20 ;  /* 0x00000014000b7308 */ /* 0x0000620000001400 */
[----:B------:R-:W-:Y:S02]  /*0520*/  FSEL R6, R5, 16777216, P1 ;  /* 0x4b80000005067808 */ /* 0x000fe40000800000 */
[----:B------:R-:W-:Y:S01]  /*0530*/  FMUL R21, R15, 1.4426950216293334961 ;  /* 0x3fb8aa3b0f157820 */ /* 0x000fe20000400000 */
[----:B------:R-:W-:-:S02]  /*0540*/  FSETP.GEU.AND P2, PT, R19, -126, PT ;  /* 0xc2fc00001300780b */ /* 0x000fc40003f4e000 */
[----:B------:R-:W-:Y:S01]  /*0550*/  @!P1 FMUL R13, R13, 16777216 ;  /* 0x4b8000000d0d9820 */ /* 0x000fe20000400000 */
[----:B------:R-:W-:Y:S02]  /*0560*/  FSETP.GEU.AND P1, PT, R22, -126, PT ;  /* 0xc2fc00001600780b */ /* 0x000fe40003f2e000 */
[----:B------:R-:W-:Y:S01]  /*0570*/  FSETP.GEU.AND P0, PT, R21, -126, PT ;  /* 0xc2fc00001500780b */ /* 0x000fe20003f0e000 */
[----:B------:R-:W-:Y:S01]  /*0580*/  @!P4 FMUL R17, R17, 16777216 ;  /* 0x4b8000001111c820 */ /* 0x000fe20000400000 */
[----:B0-----:R-:W-:Y:S01]  /*0590*/  FSEL R20, R5, 16777216, P4 ;  /* 0x4b80000005147808 */ /* 0x001fe20002000000 */
[----:B------:R-:W0:Y:S01]  /*05a0*/  MUFU.RCP R13, R13 ;  /* 0x0000000d000d7308 */ /* 0x000e220000001000 */
[----:B------:R-:W-:-:S04]  /*05b0*/  FSETP.GT.AND P4, PT, R16, RZ, PT ;  /* 0x000000ff1000720b */ /* 0x000fc80003f84000 */
[----:B------:R-:W-:Y:S01]  /*05c0*/  @!P2 FMUL R19, R19, 0.5 ;  /* 0x3f0000001313a820 */ /* 0x000fe20000400000 */
[----:B-1----:R-:W-:Y:S02]  /*05d0*/  @!P3 FMUL R11, R11, 4096 ;  /* 0x458000000b0bb820 */ /* 0x002fe40000400000 */
[----:B------:R-:W1:Y:S01]  /*05e0*/  MUFU.RCP R17, R17 ;  /* 0x0000001100117308 */ /* 0x000e620000001000 */
[----:B------:R-:W-:Y:S01]  /*05f0*/  @!P1 FMUL R22, R22, 0.5 ;  /* 0x3f00000016169820 */ /* 0x000fe20000400000 */
[----:B------:R-:W-:Y:S01]  /*0600*/  @!P0 FMUL R21, R21, 0.5 ;  /* 0x3f00000015158820 */ /* 0x000fe20000400000 */
[----:B------:R-:W-:-:S05]  /*0610*/  FSETP.GEU.AND P3, PT, |R11|, 1.175494350822287508e-38, PT ;  /* 0x008000000b00780b */ /* 0x000fca0003f6e200 */
[----:B------:R2:W3:Y:S01]  /*0620*/  MUFU.EX2 R12, R19 ;  /* 0x00000013000c7308 */ /* 0x0004e20000000800 */
[----:B0-----:R-:W-:-:S04]  /*0630*/  FMUL R15, R13, R6 ;  /* 0x000000060d0f7220 */ /* 0x001fc80000400000 */
[----:B------:R-:W-:-:S03]  /*0640*/  FFMA R18, R15, R24, -1.8212559223175048828 ;  /* 0xbfe91eea0f127423 */ /* 0x000fc60000000018 */
[----:B------:R-:W0:Y:S01]  /*0650*/  MUFU.EX2 R6, R21 ;  /* 0x0000001500067308 */ /* 0x000e220000000800 */
[----:B-1----:R-:W-:Y:S01]  /*0660*/  FMUL R17, R17, R20 ;  /* 0x0000001411117220 */ /* 0x002fe20000400000 */
[----:B------:R-:W-:Y:S01]  /*0670*/  FFMA R18, R15, R18, 1.7814779281616210938 ;  /* 0x3fe407780f127423 */ /* 0x000fe20000000012 */
[----:B------:R-:W-:Y:S01]  /*0680*/  @!P3 FMUL R11, R11, 16777216 ;  /* 0x4b8000000b0bb820 */ /* 0x000fe20000400000 */
[----:B--2---:R-:W-:Y:S01]  /*0690*/  FFMA R19, -R9, R14, 1 ;  /* 0x3f80000009137423 */ /* 0x004fe2000000010e */
[----:B------:R-:W-:Y:S01]  /*06a0*/  FFMA R20, R17, R24, -1.8212559223175048828 ;  /* 0xbfe91eea11147423 */ /* 0x000fe20000000018 */
[----:B------:R-:W-:Y:S02]  /*06b0*/  FFMA R18, R15, R18, -0.35656377673149108887 ;  /* 0xbeb68f870f127423 */ /* 0x000fe40000000012 */
[----:B------:R-:W1:Y:S01]  /*06c0*/  MUFU.EX2 R13, R22 ;  /* 0x00000016000d7308 */ /* 0x000e620000000800 */
[----:B------:R-:W-:Y:S01]  /*06d0*/  FFMA R20, R17, R20, 1.7814779281616210938 ;  /* 0x3fe4077811147423 */ /* 0x000fe20000000014 */
[----:B------:R-:W-:Y:S01]  /*06e0*/  FFMA R18, R15, R18, 0.31938153505325317383 ;  /* 0x3ea385fa0f127423 */ /* 0x000fe20000000012 */
[----:B---3--:R-:W-:Y:S01]  /*06f0*/  @!P2 FMUL R12, R12, R12 ;  /* 0x0000000c0c0ca220 */ /* 0x008fe20000400000 */
[----:B------:R-:W-:Y:S01]  /*0700*/  FSETP.GT.AND P2, PT, R16, R0, PT ;  /* 0x000000001000720b */ /* 0x000fe20003f44000 */
[----:B------:R-:W-:Y:S01]  /*0710*/  FFMA R20, R17, R20, -0.35656377673149108887 ;  /* 0xbeb68f8711147423 */ /* 0x000fe20000000014 */
[----:B------:R-:W-:Y:S01]  /*0720*/  FMUL R15, R15, R18 ;  /* 0x000000120f0f7220 */ /* 0x000fe20000400000 */
[----:B------:R-:W-:Y:S01]  /*0730*/  FMUL R12, R12, 0.3989422917366027832 ;  /* 0x3ecc422a0c0c7820 */ /* 0x000fe20000400000 */
[----:B------:R-:W2:Y:S01]  /*0740*/  MUFU.RCP R11, R11 ;  /* 0x0000000b000b7308 */ /* 0x000ea20000001000 */
[C---:B------:R-:W-:Y:S01]  /*0750*/  FFMA R20, R17.reuse, R20, 0.31938153505325317383 ;  /* 0x3ea385fa11147423 */ /* 0x040fe20000000014 */
[----:B0-----:R-:W-:Y:S01]  /*0760*/  @!P0 FMUL R6, R6, R6 ;  /* 0x0000000606068220 */ /* 0x001fe20000400000 */
[----:B------:R-:W-:Y:S01]  /*0770*/  FMUL R15, R12, R15 ;  /* 0x0000000f0c0f7220 */ /* 0x000fe20000400000 */
[----:B------:R-:W-:Y:S01]  /*0780*/  FFMA R14, R14, R19, R14 ;  /* 0x000000130e0e7223 */ /* 0x000fe2000000000e */
[----:B------:R-:W-:Y:S01]  /*0790*/  FMUL R17, R17, R20 ;  /* 0x0000001411117220 */ /* 0x000fe20000400000 */
[----:B------:R-:W-:Y:S01]  /*07a0*/  FMUL R6, R6, 0.3989422917366027832 ;  /* 0x3ecc422a06067820 */ /* 0x000fe20000400000 */
[----:B------:R-:W-:Y:S01]  /*07b0*/  @P4 FADD R15, -R15, 1 ;  /* 0x3f8000000f0f4421 */ /* 0x000fe20000000100 */
[----:B------:R-:W0:Y:S01]  /*07c0*/  FCHK P0, R3, R9 ;  /* 0x0000000903007302 */ /* 0x000e220000000000 */
[----:B-1----:R-:W-:Y:S01]  /*07d0*/  @!P1 FMUL R13, R13, R13 ;  /* 0x0000000d0d0d9220 */ /* 0x002fe20000400000 */
[----:B------:R-:W-:Y:S01]  /*07e0*/  FMUL R6, R6, R17 ;  /* 0x0000001106067220 */ /* 0x000fe20000400000 */
[----:B------:R-:W-:Y:S01]  /*07f0*/  FFMA R19, R3, R14, RZ ;  /* 0x0000000e03137223 */ /* 0x000fe200000000ff */
[----:B------:R-:W-:Y:S01]  /*0800*/  FADD R17, -R15, 1 ;  /* 0x3f8000000f117421 */ /* 0x000fe20000000100 */
[----:B------:R-:W-:Y:S01]  /*0810*/  FMUL R13, R8, R13 ;  /* 0x0000000d080d7220 */ /* 0x000fe20000400000 */
[----:B------:R-:W-:Y:S01]  /*0820*/  @P2 FADD R6, -R6, 1 ;  /* 0x3f80000006062421 */ /* 0x000fe20000000100 */
[----:B------:R-:W-:Y:S01]  /*0830*/  FSEL R12, R5, 16777216, P3 ;  /* 0x4b800000050c7808 */ /* 0x000fe20001800000 */
[----:B------:R-:W-:Y:S01]  /*0840*/  FFMA R16, -R9, R19, R3 ;  /* 0x0000001309107223 */ /* 0x000fe20000000103 */
[----:B------:R-:W-:Y:S01]  /*0850*/  FMUL R0, R2, R17 ;  /* 0x0000001102007220 */ /* 0x000fe20000400000 */
[C---:B------:R-:W-:Y:S01]  /*0860*/  FMUL R5, R6.reuse, R13 ;  /* 0x0000000d06057220 */ /* 0x040fe20000400000 */
[----:B------:R-:W-:Y:S01]  /*0870*/  FADD R8, -R6, 1 ;  /* 0x3f80000006087421 */ /* 0x000fe20000000100 */
[----:B------:R-:W-:Y:S01]  /*0880*/  FFMA R14, R14, R16, R19 ;  /* 0x000000100e0e7223 */ /* 0x000fe20000000013 */
[----:B--2---:R-:W-:Y:S01]  /*0890*/  FMUL R11, R11, R12 ;  /* 0x0000000c0b0b7220 */ /* 0x004fe20000400000 */
[----:B------:R-:W-:Y:S01]  /*08a0*/  FFMA R6, R2, R15, -R5 ;  /* 0x0000000f02067223 */ /* 0x000fe20000000805 */
[----:B------:R-:W-:Y:S01]  /*08b0*/  FFMA R8, R13, R8, -R0 ;  /* 0x000000080d087223 */ /* 0x000fe20000000800 */
[----:B0-----:R-:W-:Y:S06]  /*08c0*/  @!P0 BRA `(.L_x_3) ;  /* 0x0000000000148947 */ /* 0x001fec0003800000 */
[----:B------:R-:W-:Y:S02]  /*08d0*/  MOV R2, R3 ;  /* 0x0000000300027202 */ /* 0x000fe40000000f00 */
[----:B------:R-:W-:Y:S02]  /*08e0*/  MOV R5, R9 ;  /* 0x0000000900057202 */ /* 0x000fe40000000f00 */
[----:B------:R-:W-:-:S07]  /*08f0*/  MOV R12, 0x910 ;  /* 0x00000910000c7802 */ /* 0x000fce0000000f00 */
[----:B------:R-:W-:Y:S05]  /*0900*/  CALL.REL.NOINC `($__internal_0_$__cuda_sm3x_div_rn_noftz_f32_slowpath) ;  /* 0x00000004004c7944 */ /* 0x000fea0003c00000 */
[----:B------:R-:W-:-:S07]  /*0910*/  MOV R14, R0 ;  /* 0x00000000000e7202 */ /* 0x000fce0000000f00 */
.L_x_3:
[----:B------:R-:W-:Y:S05]  /*0920*/  BSYNC.RECONVERGENT B0 ;  /* 0x0000000000007941 */ /* 0x000fea0003800200 */
.L_x_2:
[----:B------:R-:W-:Y:S01]  /*0930*/  FSETP.GEU.AND P0, PT, |R14|, 1.175494350822287508e-38, PT ;  /* 0x008000000e00780b */ /* 0x000fe20003f0e200 */
[----:B------:R-:W0:Y:S01]  /*0940*/  LDCU.64 UR6, c[0x0][0x3a8] ;  /* 0x00007500ff0677ac */ /* 0x000e220008000a00 */
[----:B------:R-:W-:Y:S01]  /*0950*/  HFMA2 R16, -RZ, RZ, 1.875, 0 ;  /* 0x3f800000ff107431 */ /* 0x000fe200000001ff */
[----:B------:R-:W-:-:S10]  /*0960*/  MOV R15, 0x3faa466f ;  /* 0x3faa466f000f7802 */ /* 0x000fd40000000f00 */
[----:B------:R-:W-:-:S04]  /*0970*/  @!P0 FMUL R14, R14, 16777216 ;  /* 0x4b8000000e0e8820 */ /* 0x000fc80000400000 */
[----:B------:R-:W1:Y:S01]  /*0980*/  MUFU.LG2 R2, R14 ;  /* 0x0000000e00027308 */ /* 0x000e620000000c00 */
[----:B0-----:R-:W-:-:S04]  /*0990*/  FMUL R0, R11, UR7 ;  /* 0x000000070b007c20 */ /* 0x001fc80008400000 */
[C---:B------:R-:W-:Y:S01]  /*09a0*/  FMUL R5, R0.reuse, 16777216 ;  /* 0x4b80000000057820 */ /* 0x040fe20000400000 */
[----:B------:R-:W-:-:S04]  /*09b0*/  FSETP.GEU.AND P1, PT, |R0|, 1.175494350822287508e-38, PT ;  /* 0x008000000000780b */ /* 0x000fc80003f2e200 */
[----:B------:R-:W-:-:S04]  /*09c0*/  FSEL R11, R5, R0, !P1 ;  /* 0x00000000050b7208 */ /* 0x000fc80004800000 */
[----:B------:R-:W0:Y:S01]  /*09d0*/  MUFU.RCP R5, R11 ;  /* 0x0000000b00057308 */ /* 0x000e220000001000 */
[----:B-1----:R-:W-:-:S04]  /*09e0*/  @!P0 FADD R2, R2, -24 ;  /* 0xc1c0000002028421 */ /* 0x002fc80000000000 */
[----:B------:R-:W-:-:S04]  /*09f0*/  FMUL R2, R2, 0.69314718246459960938 ;  /* 0x3f31721802027820 */ /* 0x000fc80000400000 */
[C---:B------:R-:W-:Y:S01]  /*0a00*/  FFMA R2, R7.reuse, R10, R2 ;  /* 0x0000000a07027223 */ /* 0x040fe20000000002 */
[----:B------:R-:W-:-:S03]  /*0a10*/  FMUL R7, R7, -UR6 ;  /* 0x8000000607077c20 */ /* 0x000fc60008400000 */
[----:B------:R-:W-:Y:S01]  /*0a20*/  @!P1 FMUL R2, R2, 16777216 ;  /* 0x4b80000002029820 */ /* 0x000fe20000400000 */
[----:B------:R-:W-:-:S03]  /*0a30*/  FMUL R17, R7, 1.4426950216293334961 ;  /* 0x3fb8aa3b07117820 */ /* 0x000fc60000400000 */
[----:B0-----:R-:W-:Y:S02]  /*0a40*/  FMUL R5, R5, R2 ;  /* 0x0000000205057220 */ /* 0x001fe40000400000 */
[----:B------:R-:W-:Y:S02]  /*0a50*/  FSETP.GEU.AND P2, PT, R17, -126, PT ;  /* 0xc2fc00001100780b */ /* 0x000fe40003f4e000 */
[----:B------:R-:W-:Y:S01]  /*0a60*/  FADD R2, -R0, R5 ;  /* 0x0000000500027221 */ /* 0x000fe20000000100 */
[C-C-:B------:R-:W-:Y:S01]  /*0a70*/  FFMA R10, |R5|.reuse, 0.23164190351963043213, R16.reuse ;  /* 0x3e6d3389050a7823 */ /* 0x140fe20000000210 */
[C---:B------:R-:W-:Y:S02]  /*0a80*/  FMUL R12, R5.reuse, -0.5 ;  /* 0xbf000000050c7820 */ /* 0x040fe40000400000 */
[C---:B------:R-:W-:Y:S01]  /*0a90*/  FFMA R11, |R2|.reuse, 0.23164190351963043213, R16 ;  /* 0x3e6d3389020b7823 */ /* 0x040fe20000000210 */
[----:B------:R-:W-:Y:S01]  /*0aa0*/  FMUL R13, R2, -0.5 ;  /* 0xbf000000020d7820 */ /* 0x000fe20000400000 */
[----:B------:R-:W-:Y:S01]  /*0ab0*/  FSETP.GEU.AND P3, PT, |R10|, 1.175494350822287508e-38, PT ;  /* 0x008000000a00780b */ /* 0x000fe20003f6e200 */
[----:B------:R-:W-:-:S02]  /*0ac0*/  FMUL R12, R5, R12 ;  /* 0x0000000c050c7220 */ /* 0x000fc40000400000 */
[----:B------:R-:W-:Y:S01]  /*0ad0*/  FSETP.GEU.AND P4, PT, |R11|, 1.175494350822287508e-38, PT ;  /* 0x008000000b00780b */ /* 0x000fe20003f8e200 */
[----:B------:R-:W-:Y:S01]  /*0ae0*/  FMUL R13, R2, R13 ;  /* 0x0000000d020d7220 */ /* 0x000fe20000400000 */
[----:B------:R-:W-:Y:S01]  /*0af0*/  FMUL R12, R12, 1.4426950216293334961 ;  /* 0x3fb8aa3b0c0c7820 */ /* 0x000fe20000400000 */
[C---:B------:R-:W-:Y:S01]  /*0b00*/  FSEL R7, R16.reuse, 16777216, P3 ;  /* 0x4b80000010077808 */ /* 0x040fe20001800000 */
[----:B------:R-:W-:Y:S01]  /*0b10*/  @!P2 FMUL R17, R17, 0.5 ;  /* 0x3f0000001111a820 */ /* 0x000fe20000400000 */
[----:B------:R-:W-:Y:S01]  /*0b20*/  FMUL R13, R13, 1.4426950216293334961 ;  /* 0x3fb8aa3b0d0d7820 */ /* 0x000fe20000400000 */
[----:B------:R-:W-:Y:S02]  /*0b30*/  FSEL R16, R16, 16777216, P4 ;  /* 0x4b80000010107808 */ /* 0x000fe40002000000 */
[----:B------:R-:W-:Y:S02]  /*0b40*/  FSETP.GEU.AND P0, PT, R12, -126, PT ;  /* 0xc2fc00000c00780b */ /* 0x000fe40003f0e000 */
[----:B------:R-:W-:Y:S01]  /*0b50*/  @!P3 FMUL R10, R10, 16777216 ;  /* 0x4b8000000a0ab820 */ /* 0x000fe20000400000 */
[----:B------:R-:W-:-:S02]  /*0b60*/  FSETP.GEU.AND P1, PT, R13, -126, PT ;  /* 0xc2fc00000d00780b */ /* 0x000fc40003f2e000 */
[----:B------:R-:W-:Y:S01]  /*0b70*/  @!P4 FMUL R11, R11, 16777216 ;  /* 0x4b8000000b0bc820 */ /* 0x000fe20000400000 */
[C---:B------:R-:W-:Y:S02]  /*0b80*/  FSETP.GT.AND P4, PT, R5.reuse, R0, PT ;  /* 0x000000000500720b */ /* 0x040fe40003f84000 */
[----:B------:R-:W0:Y:S01]  /*0b90*/  MUFU.RCP R10, R10 ;  /* 0x0000000a000a7308 */ /* 0x000e220000001000 */
[----:B------:R-:W-:-:S04]  /*0ba0*/  FSETP.GT.AND P3, PT, R5, RZ, PT ;  /* 0x000000ff0500720b */ /* 0x000fc80003f64000 */
[----:B------:R-:W-:-:S03]  /*0bb0*/  @!P0 FMUL R12, R12, 0.5 ;  /* 0x3f0000000c0c8820 */ /* 0x000fc60000400000 */
[----:B------:R-:W1:Y:S01]  /*0bc0*/  MUFU.RCP R11, R11 ;  /* 0x0000000b000b7308 */ /* 0x000e620000001000 */
[----:B------:R-:W-:-:S07]  /*0bd0*/  @!P1 FMUL R13, R13, 0.5 ;  /* 0x3f0000000d0d9820 */ /* 0x000fce0000400000 */
[----:B------:R-:W2:Y:S01]  /*0be0*/  MUFU.EX2 R2, R12 ;  /* 0x0000000c00027308 */ /* 0x000ea20000000800 */
[----:B0-----:R-:W-:-:S07]  /*0bf0*/  FMUL R14, R10, R7 ;  /* 0x000000070a0e7220 */ /* 0x001fce0000400000 */
[----:B------:R0:W3:Y:S01]  /*0c00*/  MUFU.EX2 R7, R13 ;  /* 0x0000000d00077308 */ /* 0x0000e20000000800 */
[----:B-1----:R-:W-:Y:S01]  /*0c10*/  FMUL R16, R11, R16 ;  /* 0x000000100b107220 */ /* 0x002fe20000400000 */
[----:B------:R-:W-:-:S03]  /*0c20*/  FFMA R11, R14, R15, -1.8212559223175048828 ;  /* 0xbfe91eea0e0b7423 */ /* 0x000fc6000000000f */
[----:B------:R-:W-:Y:S01]  /*0c30*/  FFMA R15, R16, R15, -1.8212559223175048828 ;  /* 0xbfe91eea100f7423 */ /* 0x000fe2000000000f */
[----:B------:R-:W-:Y:S02]  /*0c40*/  FFMA R11, R14, R11, 1.7814779281616210938 ;  /* 0x3fe407780e0b7423 */ /* 0x000fe4000000000b */
[----:B------:R-:W1:Y:S01]  /*0c50*/  MUFU.EX2 R0, R17 ;  /* 0x0000001100007308 */ /* 0x000e620000000800 */
[----:B------:R-:W-:Y:S01]  /*0c60*/  FFMA R15, R16, R15, 1.7814779281616210938 ;  /* 0x3fe40778100f7423 */ /* 0x000fe2000000000f */
[----:B------:R-:W-:Y:S01]  /*0c70*/  FFMA R5, R14, R11, -0.35656377673149108887 ;  /* 0xbeb68f870e057423 */ /* 0x000fe2000000000b */
[----:B0-----:R-:W0:Y:S01]  /*0c80*/  LDC.64 R12, c[0x0][0x380] ;  /* 0x0000e000ff0c7b82 */ /* 0x001e220000000a00 */
[----:B--2---:R-:W-:Y:S01]  /*0c90*/  @!P0 FMUL R2, R2, R2 ;  /* 0x0000000202028220 */ /* 0x004fe20000400000 */
[----:B------:R-:W-:Y:S01]  /*0ca0*/  FFMA R15, R16, R15, -0.35656377673149108887 ;  /* 0xbeb68f87100f7423 */ /* 0x000fe2000000000f */
[----:B------:R-:W-:Y:S02]  /*0cb0*/  FFMA R5, R14, R5, 0.31938153505325317383 ;  /* 0x3ea385fa0e057423 */ /* 0x000fe40000000005 */
[----:B------:R-:W-:Y:S01]  /*0cc0*/  FMUL R2, R2, 0.3989422917366027832 ;  /* 0x3ecc422a02027820 */ /* 0x000fe20000400000 */
[----:B------:R-:W-:Y:S01]  /*0cd0*/  FFMA R15, R16, R15, 0.31938153505325317383 ;  /* 0x3ea385fa100f7423 */ /* 0x000fe2000000000f */
[----:B---3--:R-:W-:Y:S01]  /*0ce0*/  @!P1 FMUL R7, R7, R7 ;  /* 0x0000000707079220 */ /* 0x008fe20000400000 */
[----:B------:R-:W2:Y:S01]  /*0cf0*/  LDC.64 R10, c[0x0][0x388] ;  /* 0x0000e200ff0a7b82 */ /* 0x000ea20000000a00 */
[----:B------:R-:W-:Y:S01]  /*0d00*/  FMUL R5, R14, R5 ;  /* 0x000000050e057220 */ /* 0x000fe20000400000 */
[----:B------:R-:W-:Y:S01]  /*0d10*/  FMUL R16, R16, R15 ;  /* 0x0000000f10107220 */ /* 0x000fe20000400000 */
[----:B------:R-:W-:-:S02]  /*0d20*/  FMUL R7, R7, 0.3989422917366027832 ;  /* 0x3ecc422a07077820 */ /* 0x000fc40000400000 */
[----:B------:R-:W-:Y:S01]  /*0d30*/  FMUL R2, R2, R5 ;  /* 0x0000000502027220 */ /* 0x000fe20000400000 */
[----:B-1----:R-:W-:Y:S01]  /*0d40*/  @!P2 FMUL R0, R0, R0 ;  /* 0x000000000000a220 */ /* 0x002fe20000400000 */
[----:B------:R-:W-:Y:S02]  /*0d50*/  FMUL R7, R7, R16 ;  /* 0x0000001007077220 */ /* 0x000fe40000400000 */
[----:B------:R-:W-:Y:S01]  /*0d60*/  @P3 FADD R2, -R2, 1 ;  /* 0x3f80000002023421 */ /* 0x000fe20000000100 */
[----:B------:R-:W-:Y:S01]  /*0d70*/  FMUL R0, R9, R0 ;  /* 0x0000000009007220 */ /* 0x000fe20000400000 */
[----:B------:R-:W-:Y:S02]  /*0d80*/  @P4 FADD R7, -R7, 1 ;  /* 0x3f80000007074421 */ /* 0x000fe40000000100 */
[----:B------:R-:W-:Y:S02]  /*0d90*/  FADD R16, -R2, 1 ;  /* 0x3f80000002107421 */ /* 0x000fe40000000100 */
[C---:B------:R-:W-:Y:S01]  /*0da0*/  FMUL R14, R7.reuse, R0 ;  /* 0x00000000070e7220 */ /* 0x040fe20000400000 */
[----:B------:R-:W-:Y:S01]  /*0db0*/  FADD R9, -R7, 1 ;  /* 0x3f80000007097421 */ /* 0x000fe20000000100 */
[----:B------:R-:W-:Y:S01]  /*0dc0*/  FMUL R5, R3, R16 ;  /* 0x0000001003057220 */ /* 0x000fe20000400000 */
[----:B0-----:R-:W-:-:S04]  /*0dd0*/  IMAD.WIDE R12, R4, 0x8, R12 ;  /* 0x00000008040c7825 */ /* 0x001fc800078e020c */
[----:B------:R-:W-:Y:S01]  /*0de0*/  FFMA R7, R3, R2, -R14 ;  /* 0x0000000203077223 */ /* 0x000fe2000000080e */
[----:B------:R-:W-:Y:S01]  /*0df0*/  FFMA R9, R0, R9, -R5 ;  /* 0x0000000900097223 */ /* 0x000fe20000000805 */
[----:B--2---:R-:W-:-:S03]  /*0e00*/  IMAD.WIDE R10, R4, 0x8, R10 ;  /* 0x00000008040a7825 */ /* 0x004fc600078e020a */
[----:B------:R-:W-:Y:S04]  /*0e10*/  STG.E.64 desc[UR4][R12.64], R6 ;  /* 0x000000060c007986 */ /* 0x000fe8000c101b04 */
[----:B------:R-:W-:Y:S01]  /*0e20*/  STG.E.64 desc[UR4][R10.64], R8 ;  /* 0x000000080a007986 */ /* 0x000fe2000c101b04 */
[----:B------:R-:W-:Y:S05]  /*0e30*/  EXIT ;  /* 0x000000000000794d */ /* 0x000fea0003800000 */
        .weak           $__internal_0_$__cuda_sm3x_div_rn_noftz_f32_slowpath
        .type           $__internal_0_$__cuda_sm3x_div_rn_noftz_f32_slowpath,@function
        .size           $__internal_0_$__cuda_sm3x_div_rn_noftz_f32_slowpath,(.L_x_16 - $__internal_0_$__cuda_sm3x_div_rn_noftz_f32_slowpath)
$__internal_0_$__cuda_sm3x_div_rn_noftz_f32_slowpath:
[----:B------:R-:W-:Y:S01]  /*0e40*/  SHF.R.U32.HI R13, RZ, 0x17, R5 ;  /* 0x00000017ff0d7819 */ /* 0x000fe20000011605 */
[----:B------:R-:W-:Y:S01]  /*0e50*/  BSSY.RECONVERGENT B1, `(.L_x_4) ;  /* 0x0000063000017945 */ /* 0x000fe20003800200 */
[----:B------:R-:W-:Y:S02]  /*0e60*/  SHF.R.U32.HI R0, RZ, 0x17, R2 ;  /* 0x00000017ff007819 */ /* 0x000fe40000011602 */
[----:B------:R-:W-:Y:S02]  /*0e70*/  LOP3.LUT R13, R13, 0xff, RZ, 0xc0, !PT ;  /* 0x000000ff0d0d7812 */ /* 0x000fe400078ec0ff */
[----:B------:R-:W-:Y:S02]  /*0e80*/  LOP3.LUT R15, R0, 0xff, RZ, 0xc0, !PT ;  /* 0x000000ff000f7812 */ /* 0x000fe400078ec0ff */
[----:B------:R-:W-:Y:S02]  /*0e90*/  IADD3 R17, PT, PT, R13, -0x1, RZ ;  /* 0xffffffff0d117810 */ /* 0x000fe40007ffe0ff */
[----:B------:R-:W-:-:S02]  /*0ea0*/  IADD3 R16, PT, PT, R15, -0x1, RZ ;  /* 0xffffffff0f107810 */ /* 0x000fc40007ffe0ff */
[----:B------:R-:W-:Y:S02]  /*0eb0*/  ISETP.GT.U32.AND P0, PT, R17, 0xfd, PT ;  /* 0x000000fd1100780c */ /* 0x000fe40003f04070 */
[----:B------:R-:W-:Y:S02]  /*0ec0*/  MOV R0, R2 ;  /* 0x0000000200007202 */ /* 0x000fe40000000f00 */
[----:B------:R-:W-:-:S13]  /*0ed0*/  ISETP.GT.U32.OR P0, PT, R16, 0xfd, P0 ;  /* 0x000000fd1000780c */ /* 0x000fda0000704470 */
[----:B------:R-:W-:Y:S01]  /*0ee0*/  @!P0 MOV R14, RZ ;  /* 0x000000ff000e8202 */ /* 0x000fe20000000f00 */
[----:B------:R-:W-:Y:S06]  /*0ef0*/  @!P0 BRA `(.L_x_5) ;  /* 0x00000000005c8947 */ /* 0x000fec0003800000 */
[----:B------:R-:W-:Y:S02]  /*0f00*/  FSETP.GTU.FTZ.AND P0, PT, |R2|, +INF , PT ;  /* 0x7f8000000200780b */ /* 0x000fe40003f1c200 */
[----:B------:R-:W-:-:S04]  /*0f10*/  FSETP.GTU.FTZ.AND P1, PT, |R5|, +INF , PT ;  /* 0x7f8000000500780b */ /* 0x000fc80003f3c200 */
[----:B------:R-:W-:-:S13]  /*0f20*/  PLOP3.LUT P0, PT, P0, P1, PT, 0xf8, 0x8f ;  /* 0x00000000008f781c */ /* 0x000fda0000703f70 */
[----:B------:R-:W-:Y:S05]  /*0f30*/  @P0 BRA `(.L_x_6) ;  /* 0x00000004004c0947 */ /* 0x000fea0003800000 */
[----:B------:R-:W-:-:S13]  /*0f40*/  LOP3.LUT P0, RZ, R5, 0x7fffffff, R0, 0xc8, !PT ;  /* 0x7fffffff05ff7812 */ /* 0x000fda000780c800 */
[----:B------:R-:W-:Y:S05]  /*0f50*/  @!P0 BRA `(.L_x_7) ;  /* 0x00000004003c8947 */ /* 0x000fea0003800000 */
[C---:B------:R-:W-:Y:S02]  /*0f60*/  FSETP.NEU.FTZ.AND P1, PT, |R2|.reuse, +INF , PT ;  /* 0x7f8000000200780b */ /* 0x040fe40003f3d200 */
[----:B------:R-:W-:Y:S02]  /*0f70*/  FSETP.NEU.FTZ.AND P2, PT, |R5|, +INF , PT ;  /* 0x7f8000000500780b */ /* 0x000fe40003f5d200 */
[----:B------:R-:W-:-:S11]  /*0f80*/  FSETP.NEU.FTZ.AND P0, PT, |R2|, +INF , PT ;  /* 0x7f8000000200780b */ /* 0x000fd60003f1d200 */
[----:B------:R-:W-:Y:S05]  /*0f90*/  @!P2 BRA !P1, `(.L_x_7) ;  /* 0x00000004002ca947 */ /* 0x000fea0004800000 */
[----:B------:R-:W-:-:S04]  /*0fa0*/  LOP3.LUT P1, RZ, R0, 0x7fffffff, RZ, 0xc0, !PT ;  /* 0x7fffffff00ff7812 */ /* 0x000fc8000782c0ff */
[----:B------:R-:W-:-:S13]  /*0fb0*/  PLOP3.LUT P1, PT, P2, P1, PT, 0x2f, 0xf2 ;  /* 0x0000000000f2781c */ /* 0x000fda0001722577 */
[----:B------:R-:W-:Y:S05]  /*0fc0*/  @P1 BRA `(.L_x_8) ;  /* 0x0000000400181947 */ /* 0x000fea0003800000 */
[----:B------:R-:W-:-:S04]  /*0fd0*/  LOP3.LUT P1, RZ, R5, 0x7fffffff, RZ, 0xc0, !PT ;  /* 0x7fffffff05ff7812 */ /* 0x000fc8000782c0ff */
[----:B------:R-:W-:-:S13]  /*0fe0*/  PLOP3.LUT P0, PT, P0, P1, PT, 0x2f, 0xf2 ;  /* 0x0000000000f2781c */ /* 0x000fda0000702577 */
[----:B------:R-:W-:Y:S05]  /*0ff0*/  @P0 BRA `(.L_x_9) ;  /* 0x0000000400000947 */ /* 0x000fea0003800000 */
[----:B------:R-:W-:Y:S02]  /*1000*/  ISETP.GE.AND P0, PT, R16, RZ, PT ;  /* 0x000000ff1000720c */ /* 0x000fe40003f06270 */
[----:B------:R-:W-:-:S11]  /*1010*/  ISETP.GE.AND P1, PT, R17, RZ, PT ;  /* 0x000000ff1100720c */ /* 0x000fd60003f26270 */
[----:B------:R-:W-:Y:S01]  /*1020*/  @P0 MOV R14, RZ ;  /* 0x000000ff000e0202 */ /* 0x000fe20000000f00 */
[----:B------:R-:W-:Y:S01]  /*1030*/  @!P0 FFMA R0, R2, 1.84467440737095516160e+19, RZ ;  /* 0x5f80000002008823 */ /* 0x000fe200000000ff */
[----:B------:R-:W-:Y:S01]  /*1040*/  @!P0 MOV R14, 0xffffffc0 ;  /* 0xffffffc0000e8802 */ /* 0x000fe20000000f00 */
[----:B------:R-:W-:-:S03]  /*1050*/  @!P1 FFMA R5, R5, 1.84467440737095516160e+19, RZ ;  /* 0x5f80000005059823 */ /* 0x000fc600000000ff */
[----:B------:R-:W-:-:S07]  /*1060*/  @!P1 IADD3 R14, PT, PT, R14, 0x40, RZ ;  /* 0x000000400e0e9810 */ /* 0x000fce0007ffe0ff */
.L_x_5:
[----:B------:R-:W-:Y:S01]  /*1070*/  LEA R16, R13, 0xc0800000, 0x17 ;  /* 0xc08000000d107811 */ /* 0x000fe200078eb8ff */
[----:B------:R-:W-:Y:S01]  /*1080*/  BSSY.RECONVERGENT B2, `(.L_x_10) ;  /* 0x0000036000027945 */ /* 0x000fe20003800200 */
[----:B------:R-:W-:Y:S02]  /*1090*/  IADD3 R15, PT, PT, R15, -0x7f, RZ ;  /* 0xffffff810f0f7810 */ /* 0x000fe40007ffe0ff */
[----:B------:R-:W-:-:S03]  /*10a0*/  IADD3 R17, PT, PT, -R16, R5, RZ ;  /* 0x0000000510117210 */ /* 0x000fc60007ffe1ff */
[----:B------:R-:W-:Y:S01]  /*10b0*/  IMAD R0, R15, -0x800000, R0 ;  /* 0xff8000000f007824 */ /* 0x000fe200078e0200 */
[----:B------:R-:W0:Y:S01]  /*10c0*/  MUFU.RCP R5, R17 ;  /* 0x0000001100057308 */ /* 0x000e220000001000 */
[----:B------:R-:W-:Y:S01]  /*10d0*/  FADD.FTZ R19, -R17, -RZ ;  /* 0x800000ff11137221 */ /* 0x000fe20000010100 */
[----:B------:R-:W-:-:S04]  /*10e0*/  IADD3 R15, PT, PT, R15, 0x7f, -R13 ;  /* 0x0000007f0f0f7810 */ /* 0x000fc80007ffe80d */
[----:B------:R-:W-:Y:S01]  /*10f0*/  IADD3 R15, PT, PT, R15, R14, RZ ;  /* 0x0000000e0f0f7210 */ /* 0x000fe20007ffe0ff */
[----:B0-----:R-:W-:-:S04]  /*1100*/  FFMA R16, R5, R19, 1 ;  /* 0x3f80000005107423 */ /* 0x001fc80000000013 */
[----:B------:R-:W-:-:S04]  /*1110*/  FFMA R5, R5, R16, R5 ;  /* 0x0000001005057223 */ /* 0x000fc80000000005 */
[----:B------:R-:W-:-:S04]  /*1120*/  FFMA R16, R0, R5, RZ ;  /* 0x0000000500107223 */ /* 0x000fc800000000ff */
[----:B------:R-:W-:-:S04]  /*1130*/  FFMA R18, R19, R16, R0 ;  /* 0x0000001013127223 */ /* 0x000fc80000000000 */
[----:B------:R-:W-:-:S04]  /*1140*/  FFMA R16, R5, R18, R16 ;  /* 0x0000001205107223 */ /* 0x000fc80000000010 */
[----:B------:R-:W-:-:S04]  /*1150*/  FFMA R19, R19, R16, R0 ;  /* 0x0000001013137223 */ /* 0x000fc80000000000 */
[----:B------:R-:W-:-:S05]  /*1160*/  FFMA R0, R5, R19, R16 ;  /* 0x0000001305007223 */ /* 0x000fca0000000010 */
[----:B------:R-:W-:-:S04]  /*1170*/  SHF.R.U32.HI R13, RZ, 0x17, R0 ;  /* 0x00000017ff0d7819 */ /* 0x000fc80000011600 */
[----:B------:R-:W-:-:S04]  /*1180*/  LOP3.LUT R13, R13, 0xff, RZ, 0xc0, !PT ;  /* 0x000000ff0d0d7812 */ /* 0x000fc800078ec0ff */
[----:B------:R-:W-:-:S04]  /*1190*/  IADD3 R17, PT, PT, R13, R15, RZ ;  /* 0x0000000f0d117210 */ /* 0x000fc80007ffe0ff */
[----:B------:R-:W-:-:S04]  /*11a0*/  IADD3 R13, PT, PT, R17, -0x1, RZ ;  /* 0xffffffff110d7810 */ /* 0x000fc80007ffe0ff */
[----:B------:R-:W-:-:S13]  /*11b0*/  ISETP.GE.U32.AND P0, PT, R13, 0xfe, PT ;  /* 0x000000fe0d00780c */ /* 0x000fda0003f06070 */
[----:B------:R-:W-:Y:S05]  /*11c0*/  @!P0 BRA `(.L_x_11) ;  /* 0x0000000000808947 */ /* 0x000fea0003800000 */
[----:B------:R-:W-:-:S13]  /*11d0*/  ISETP.GT.AND P0, PT, R17, 0xfe, PT ;  /* 0x000000fe1100780c */ /* 0x000fda0003f04270 */
[----:B------:R-:W-:Y:S05]  /*11e0*/  @P0 BRA `(.L_x_12) ;  /* 0x00000000006c0947 */ /* 0x000fea0003800000 */
[----:B------:R-:W-:-:S13]  /*11f0*/  ISETP.GE.AND P0, PT, R17, 0x1, PT ;  /* 0x000000011100780c */ /* 0x000fda0003f06270 */
[----:B------:R-:W-:Y:S05]  /*1200*/  @P0 BRA `(.L_x_13) ;  /* 0x0000000000740947 */ /* 0x000fea0003800000 */
[----:B------:R-:W-:Y:S02]  /*1210*/  ISETP.GE.AND P0, PT, R17, -0x18, PT ;  /* 0xffffffe81100780c */ /* 0x000fe40003f06270 */
[----:B------:R-:W-:-:S11]  /*1220*/  LOP3.LUT R0, R0, 0x80000000, RZ, 0xc0, !PT ;  /* 0x8000000000007812 */ /* 0x000fd600078ec0ff */
[----:B------:R-:W-:Y:S05]  /*1230*/  @!P0 BRA `(.L_x_13) ;  /* 0x0000000000688947 */ /* 0x000fea0003800000 */
[-CC-:B------:R-:W-:Y:S01]  /*1240*/  FFMA.RZ R13, R5, R19.reuse, R16.reuse ;  /* 0x00000013050d7223 */ /* 0x180fe2000000c010 */
[C---:B------:R-:W-:Y:S02]  /*1250*/  ISETP.NE.AND P2, PT, R17.reuse, RZ, PT ;  /* 0x000000ff1100720c */ /* 0x040fe40003f45270 */
[----:B------:R-:W-:Y:S02]  /*1260*/  ISETP.NE.AND P1, PT, R17, RZ, PT ;  /* 0x000000ff1100720c */ /* 0x000fe40003f25270 */
[----:B------:R-:W-:Y:S01]  /*1270*/  LOP3.LUT R14, R13, 0x7fffff, RZ, 0xc0, !PT ;  /* 0x007fffff0d0e7812 */ /* 0x000fe200078ec0ff */
[CCC-:B------:R-:W-:Y:S01]  /*1280*/  FFMA.RP R13, R5.reuse, R19.reuse, R16.reuse ;  /* 0x00000013050d7223 */ /* 0x1c0fe20000008010 */
[----:B------:R-:W-:Y:S01]  /*1290*/  FFMA.RM R16, R5, R19, R16 ;  /* 0x0000001305107223 */ /* 0x000fe20000004010 */
[----:B------:R-:W-:Y:S02]  /*12a0*/  IADD3 R5, PT, PT, R17, 0x20, RZ ;  /* 0x0000002011057810 */ /* 0x000fe40007ffe0ff */
[----:B------:R-:W-:-:S02]  /*12b0*/  LOP3.LUT R14, R14, 0x800000, RZ, 0xfc, !PT ;  /* 0x008000000e0e7812 */ /* 0x000fc400078efcff */
[----:B------:R-:W-:Y:S02]  /*12c0*/  IADD3 R15, PT, PT, -R17, RZ, RZ ;  /* 0x000000ff110f7210 */ /* 0x000fe40007ffe1ff */
[----:B------:R-:W-:Y:S02]  /*12d0*/  SHF.L.U32 R5, R14, R5, RZ ;  /* 0x000000050e057219 */ /* 0x000fe400000006ff */
[----:B------:R-:W-:Y:S02]  /*12e0*/  FSETP.NEU.FTZ.AND P0, PT, R13, R16, PT ;  /* 0x000000100d00720b */ /* 0x000fe40003f1d000 */
[----:B------:R-:W-:Y:S02]  /*12f0*/  SEL R13, R15, RZ, P2 ;  /* 0x000000ff0f0d7207 */ /* 0x000fe40001000000 */
[----:B------:R-:W-:Y:S02]  /*1300*/  ISETP.NE.AND P1, PT, R5, RZ, P1 ;  /* 0x000000ff0500720c */ /* 0x000fe40000f25270 */
[----:B------:R-:W-:-:S02]  /*1310*/  SHF.R.U32.HI R13, RZ, R13, R14 ;  /* 0x0000000dff0d7219 */ /* 0x000fc4000001160e */
[----:B------:R-:W-:Y:S02]  /*1320*/  PLOP3.LUT P0, PT, P0, P1, PT, 0xf8, 0x8f ;  /* 0x00000000008f781c */ /* 0x000fe40000703f70 */
[----:B------:R-:W-:Y:S02]  /*1330*/  SHF.R.U32.HI R14, RZ, 0x1, R13 ;  /* 0x00000001ff0e7819 */ /* 0x000fe4000001160d */
[----:B------:R-:W-:-:S04]  /*1340*/  SEL R5, RZ, 0x1, !P0 ;  /* 0x00000001ff057807 */ /* 0x000fc80004000000 */
[----:B------:R-:W-:-:S04]  /*1350*/  LOP3.LUT R16, R5, 0x1, R14, 0xf8, !PT ;  /* 0x0000000105107812 */ /* 0x000fc800078ef80e */
[----:B------:R-:W-:-:S04]  /*1360*/  LOP3.LUT R13, R16, R13, RZ, 0xc0, !PT ;  /* 0x0000000d100d7212 */ /* 0x000fc800078ec0ff */
[----:B------:R-:W-:-:S04]  /*1370*/  IADD3 R13, PT, PT, R14, R13, RZ ;  /* 0x0000000d0e0d7210 */ /* 0x000fc80007ffe0ff */
[----:B------:R-:W-:Y:S01]  /*1380*/  LOP3.LUT R0, R13, R0, RZ, 0xfc, !PT ;  /* 0x000000000d007212 */ /* 0x000fe200078efcff */
[----:B------:R-:W-:Y:S06]  /*1390*/  BRA `(.L_x_13) ;  /* 0x0000000000107947 */ /* 0x000fec0003800000 */
.L_x_12:
[----:B------:R-:W-:-:S04]  /*13a0*/  LOP3.LUT R0, R0, 0x80000000, RZ, 0xc0, !PT ;  /* 0x8000000000007812 */ /* 0x000fc800078ec0ff */
[----:B------:R-:W-:Y:S01]  /*13b0*/  LOP3.LUT R0, R0, 0x7f800000, RZ, 0xfc, !PT ;  /* 0x7f80000000007812 */ /* 0x000fe200078efcff */
[----:B------:R-:W-:Y:S06]  /*13c0*/  BRA `(.L_x_13) ;  /* 0x0000000000047947 */ /* 0x000fec0003800000 */
.L_x_11:
[----:B------:R-:W-:-:S07]  /*13d0*/  LEA R0, R15, R0, 0x17 ;  /* 0x000000000f007211 */ /* 0x000fce00078eb8ff */
.L_x_13:
[----:B------:R-:W-:Y:S05]  /*13e0*/  BSYNC.RECONVERGENT B2 ;  /* 0x0000000000027941 */ /* 0x000fea0003800200 */
.L_x_10:
[----:B------:R-:W-:Y:S05]  /*13f0*/  BRA `(.L_x_14) ;  /* 0x0000000000207947 */ /* 0x000fea0003800000 */
.L_x_9:
[----:B------:R-:W-:-:S04]  /*1400*/  LOP3.LUT R0, R5, 0x80000000, R0, 0x48, !PT ;  /* 0x8000000005007812 */ /* 0x000fc800078e4800 */
[----:B------:R-:W-:Y:S01]  /*1410*/  LOP3.LUT R0, R0, 0x7f800000, RZ, 0xfc, !PT ;  /* 0x7f80000000007812 */ /* 0x000fe200078efcff */
[----:B------:R-:W-:Y:S06]  /*1420*/  BRA `(.L_x_14) ;  /* 0x0000000000147947 */ /* 0x000fec0003800000 */
.L_x_8:
[----:B------:R-:W-:Y:S01]  /*1430*/  LOP3.LUT R0, R5, 0x80000000, R0, 0x48, !PT ;  /* 0x8000000005007812 */ /* 0x000fe200078e4800 */
[----:B------:R-:W-:Y:S06]  /*1440*/  BRA `(.L_x_14) ;  /* 0x00000000000c7947 */ /* 0x000fec0003800000 */
.L_x_7:
[----:B------:R-:W0:Y:S01]  /*1450*/  MUFU.RSQ R0, -QNAN ;  /* 0xffc0000000007908 */ /* 0x000e220000001400 */
[----:B------:R-:W-:Y:S05]  /*1460*/  BRA `(.L_x_14) ;  /* 0x0000000000047947 */ /* 0x000fea0003800000 */
.L_x_6:
[----:B------:R-:W-:-:S07]  /*1470*/  FADD.FTZ R0, R2, R5 ;  /* 0x0000000502007221 */ /* 0x000fce0000010000 */
.L_x_14:
[----:B------:R-:W-:Y:S05]  /*1480*/  BSYNC.RECONVERGENT B1 ;  /* 0x0000000000017941 */ /* 0x000fea0003800200 */
.L_x_4:
[----:B------:R-:W-:-:S04]  /*1490*/  HFMA2 R13, -RZ, RZ, 0, 0 ;  /* 0x00000000ff0d7431 */ /* 0x000fc800000001ff */
[----:B0-----:R-:W-:Y:S05]  /*14a0*/  RET.REL.NODEC R12 `(_Z15BlackScholesGPUP6float2S0_S0_S0_S0_ffi) ;  /* 0xffffffe80cd47950 */ /* 0x001fea0003c3ffff */
.L_x_15:
[----:B------:R-:W-:-:S00]  /*14b0*/  BRA `(.L_x_15) ;  /* 0xfffffffc00fc7947 */ /* 0x000fc0000383ffff */
[----:B------:R-:W-:-:S00]  /*14c0*/  NOP ;  /* 0x0000000000007918 */ /* 0x000fc00000000000 */
        /* <DEDUP_REMOVED lines=11> */
.L_x_16:


//--------------------- .nv.shared.reserved.0     --------------------------
	.section	.nv.shared.reserved.0,"aw",@nobits
	.weak		__nv_reservedSMEM_offset_0_alias
	.size		__nv_reservedSMEM_offset_0_alias, 0, 64
	.other		__nv_reservedSMEM_offset_0_alias,@"STO_CUDA_RESERVED_SHARED STV_DEFAULT"
__nv_reservedSMEM_offset_0_alias:
	.zero		0
	.zero		64


//--------------------- .nv.constant0._Z15BlackScholesGPUP6float2S0_S0_S0_S0_ffi --------------------------
	.section	.nv.constant0._Z15BlackScholesGPUP6float2S0_S0_S0_S0_ffi,"a",@progbits
	.sectionflags	@""
	.align	4
.nv.constant0._Z15BlackScholesGPUP6float2S0_S0_S0_S0_ffi:
	.zero		948


//--------------------- SYMBOLS --------------------------

	.type		.nv.reservedSmem.offset0,@object
	.size		.nv.reservedSmem.offset0,0x4
